//
// Generated by NVIDIA NVVM Compiler
//
// Compiler Build ID: CL-36424714
// Cuda compilation tools, release 13.0, V13.0.88
// Based on NVVM 20.0.0
//

.version 9.0
.target sm_100
.address_size 64

	// .globl	_Z7sigmoidiPd

.visible .entry _Z7sigmoidiPd(
	.param .u32 _Z7sigmoidiPd_param_0,
	.param .u64 .ptr .align 1 _Z7sigmoidiPd_param_1
)
{
	.reg .pred 	%p<5>;
	.reg .b32 	%r<21>;
	.reg .b32 	%f<3>;
	.reg .b64 	%rd<5>;
	.reg .b64 	%fd<30>;

	ld.param.u32 	%r5, [_Z7sigmoidiPd_param_0];
	ld.param.u64 	%rd2, [_Z7sigmoidiPd_param_1];
	mov.u32 	%r6, %ctaid.x;
	mov.u32 	%r7, %ntid.x;
	mov.u32 	%r8, %tid.x;
	mad.lo.s32 	%r1, %r6, %r7, %r8;
	setp.ge.s32 	%p1, %r1, %r5;
	@%p1 bra 	$L__BB0_5;
	cvta.to.global.u64 	%rd3, %rd2;
	mul.wide.s32 	%rd4, %r1, 8;
	add.s64 	%rd1, %rd3, %rd4;
	ld.global.f64 	%fd1, [%rd1];
	neg.f64 	%fd6, %fd1;
	fma.rn.f64 	%fd7, %fd1, 0dBFF71547652B82FE, 0d4338000000000000;
	{
	.reg .b32 %temp; 
	mov.b64 	{%r2, %temp}, %fd7;
	}
	mov.f64 	%fd8, 0dC338000000000000;
	add.rn.f64 	%fd9, %fd7, %fd8;
	fma.rn.f64 	%fd10, %fd9, 0dBFE62E42FEFA39EF, %fd6;
	fma.rn.f64 	%fd11, %fd9, 0dBC7ABC9E3B39803F, %fd10;
	fma.rn.f64 	%fd12, %fd11, 0d3E5ADE1569CE2BDF, 0d3E928AF3FCA213EA;
	fma.rn.f64 	%fd13, %fd12, %fd11, 0d3EC71DEE62401315;
	fma.rn.f64 	%fd14, %fd13, %fd11, 0d3EFA01997C89EB71;
	fma.rn.f64 	%fd15, %fd14, %fd11, 0d3F2A01A014761F65;
	fma.rn.f64 	%fd16, %fd15, %fd11, 0d3F56C16C1852B7AF;
	fma.rn.f64 	%fd17, %fd16, %fd11, 0d3F81111111122322;
	fma.rn.f64 	%fd18, %fd17, %fd11, 0d3FA55555555502A1;
	fma.rn.f64 	%fd19, %fd18, %fd11, 0d3FC5555555555511;
	fma.rn.f64 	%fd20, %fd19, %fd11, 0d3FE000000000000B;
	fma.rn.f64 	%fd21, %fd20, %fd11, 0d3FF0000000000000;
	fma.rn.f64 	%fd22, %fd21, %fd11, 0d3FF0000000000000;
	{
	.reg .b32 %temp; 
	mov.b64 	{%r3, %temp}, %fd22;
	}
	{
	.reg .b32 %temp; 
	mov.b64 	{%temp, %r4}, %fd22;
	}
	shl.b32 	%r9, %r2, 20;
	add.s32 	%r10, %r9, %r4;
	mov.b64 	%fd29, {%r3, %r10};
	{
	.reg .b32 %temp; 
	mov.b64 	{%temp, %r11}, %fd6;
	}
	mov.b32 	%f2, %r11;
	abs.f32 	%f1, %f2;
	setp.lt.f32 	%p2, %f1, 0f4086232B;
	@%p2 bra 	$L__BB0_4;
	setp.gt.f64 	%p3, %fd1, 0d0000000000000000;
	mov.f64 	%fd23, 0d7FF0000000000000;
	sub.f64 	%fd24, %fd23, %fd1;
	selp.f64 	%fd29, 0d0000000000000000, %fd24, %p3;
	setp.geu.f32 	%p4, %f1, 0f40874800;
	@%p4 bra 	$L__BB0_4;
	shr.u32 	%r12, %r2, 31;
	add.s32 	%r13, %r2, %r12;
	shr.s32 	%r14, %r13, 1;
	shl.b32 	%r15, %r14, 20;
	add.s32 	%r16, %r4, %r15;
	mov.b64 	%fd25, {%r3, %r16};
	sub.s32 	%r17, %r2, %r14;
	shl.b32 	%r18, %r17, 20;
	add.s32 	%r19, %r18, 1072693248;
	mov.b32 	%r20, 0;
	mov.b64 	%fd26, {%r20, %r19};
	mul.f64 	%fd29, %fd26, %fd25;
$L__BB0_4:
	add.f64 	%fd27, %fd29, 0d3FF0000000000000;
	rcp.rn.f64 	%fd28, %fd27;
	st.global.f64 	[%rd1], %fd28;
$L__BB0_5:
	ret;

}
	// .globl	_Z21matrix_vector_productiiPdPKdS1_S1_
.visible .entry _Z21matrix_vector_productiiPdPKdS1_S1_(
	.param .u32 _Z21matrix_vector_productiiPdPKdS1_S1__param_0,
	.param .u32 _Z21matrix_vector_productiiPdPKdS1_S1__param_1,
	.param .u64 .ptr .align 1 _Z21matrix_vector_productiiPdPKdS1_S1__param_2,
	.param .u64 .ptr .align 1 _Z21matrix_vector_productiiPdPKdS1_S1__param_3,
	.param .u64 .ptr .align 1 _Z21matrix_vector_productiiPdPKdS1_S1__param_4,
	.param .u64 .ptr .align 1 _Z21matrix_vector_productiiPdPKdS1_S1__param_5
)
{
	.reg .pred 	%p<11>;
	.reg .b32 	%r<38>;
	.reg .b64 	%rd<34>;
	.reg .b64 	%fd<99>;

	ld.param.u32 	%r24, [_Z21matrix_vector_productiiPdPKdS1_S1__param_0];
	ld.param.u32 	%r23, [_Z21matrix_vector_productiiPdPKdS1_S1__param_1];
	ld.param.u64 	%rd11, [_Z21matrix_vector_productiiPdPKdS1_S1__param_2];
	ld.param.u64 	%rd12, [_Z21matrix_vector_productiiPdPKdS1_S1__param_3];
	ld.param.u64 	%rd13, [_Z21matrix_vector_productiiPdPKdS1_S1__param_4];
	ld.param.u64 	%rd14, [_Z21matrix_vector_productiiPdPKdS1_S1__param_5];
	cvta.to.global.u64 	%rd1, %rd14;
	cvta.to.global.u64 	%rd2, %rd13;
	mov.u32 	%r25, %ctaid.x;
	mov.u32 	%r26, %ntid.x;
	mov.u32 	%r27, %tid.x;
	mad.lo.s32 	%r1, %r25, %r26, %r27;
	setp.ge.s32 	%p1, %r1, %r24;
	@%p1 bra 	$L__BB1_14;
	cvta.to.global.u64 	%rd15, %rd11;
	cvta.to.global.u64 	%rd16, %rd12;
	mul.wide.s32 	%rd17, %r1, 8;
	add.s64 	%rd18, %rd16, %rd17;
	ld.global.f64 	%fd95, [%rd18];
	add.s64 	%rd3, %rd15, %rd17;
	st.global.f64 	[%rd3], %fd95;
	setp.lt.s32 	%p2, %r23, 1;
	@%p2 bra 	$L__BB1_14;
	mul.lo.s32 	%r2, %r23, %r1;
	and.b32  	%r3, %r23, 15;
	setp.lt.u32 	%p3, %r23, 16;
	mov.b32 	%r34, 0;
	@%p3 bra 	$L__BB1_5;
	and.b32  	%r34, %r23, 2147483632;
	neg.s32 	%r32, %r34;
	add.s64 	%rd4, %rd2, 64;
	add.s64 	%rd32, %rd1, 64;
	mov.u32 	%r31, %r2;
$L__BB1_4:
	.pragma "nounroll";
	mul.wide.s32 	%rd19, %r31, 8;
	add.s64 	%rd20, %rd4, %rd19;
	ld.global.f64 	%fd11, [%rd20+-64];
	ld.global.f64 	%fd12, [%rd32+-64];
	fma.rn.f64 	%fd13, %fd11, %fd12, %fd95;
	st.global.f64 	[%rd3], %fd13;
	ld.global.f64 	%fd14, [%rd20+-56];
	ld.global.f64 	%fd15, [%rd32+-56];
	fma.rn.f64 	%fd16, %fd14, %fd15, %fd13;
	st.global.f64 	[%rd3], %fd16;
	ld.global.f64 	%fd17, [%rd20+-48];
	ld.global.f64 	%fd18, [%rd32+-48];
	fma.rn.f64 	%fd19, %fd17, %fd18, %fd16;
	st.global.f64 	[%rd3], %fd19;
	ld.global.f64 	%fd20, [%rd20+-40];
	ld.global.f64 	%fd21, [%rd32+-40];
	fma.rn.f64 	%fd22, %fd20, %fd21, %fd19;
	st.global.f64 	[%rd3], %fd22;
	ld.global.f64 	%fd23, [%rd20+-32];
	ld.global.f64 	%fd24, [%rd32+-32];
	fma.rn.f64 	%fd25, %fd23, %fd24, %fd22;
	st.global.f64 	[%rd3], %fd25;
	ld.global.f64 	%fd26, [%rd20+-24];
	ld.global.f64 	%fd27, [%rd32+-24];
	fma.rn.f64 	%fd28, %fd26, %fd27, %fd25;
	st.global.f64 	[%rd3], %fd28;
	ld.global.f64 	%fd29, [%rd20+-16];
	ld.global.f64 	%fd30, [%rd32+-16];
	fma.rn.f64 	%fd31, %fd29, %fd30, %fd28;
	st.global.f64 	[%rd3], %fd31;
	ld.global.f64 	%fd32, [%rd20+-8];
	ld.global.f64 	%fd33, [%rd32+-8];
	fma.rn.f64 	%fd34, %fd32, %fd33, %fd31;
	st.global.f64 	[%rd3], %fd34;
	ld.global.f64 	%fd35, [%rd20];
	ld.global.f64 	%fd36, [%rd32];
	fma.rn.f64 	%fd37, %fd35, %fd36, %fd34;
	st.global.f64 	[%rd3], %fd37;
	ld.global.f64 	%fd38, [%rd20+8];
	ld.global.f64 	%fd39, [%rd32+8];
	fma.rn.f64 	%fd40, %fd38, %fd39, %fd37;
	st.global.f64 	[%rd3], %fd40;
	ld.global.f64 	%fd41, [%rd20+16];
	ld.global.f64 	%fd42, [%rd32+16];
	fma.rn.f64 	%fd43, %fd41, %fd42, %fd40;
	st.global.f64 	[%rd3], %fd43;
	ld.global.f64 	%fd44, [%rd20+24];
	ld.global.f64 	%fd45, [%rd32+24];
	fma.rn.f64 	%fd46, %fd44, %fd45, %fd43;
	st.global.f64 	[%rd3], %fd46;
	ld.global.f64 	%fd47, [%rd20+32];
	ld.global.f64 	%fd48, [%rd32+32];
	fma.rn.f64 	%fd49, %fd47, %fd48, %fd46;
	st.global.f64 	[%rd3], %fd49;
	ld.global.f64 	%fd50, [%rd20+40];
	ld.global.f64 	%fd51, [%rd32+40];
	fma.rn.f64 	%fd52, %fd50, %fd51, %fd49;
	st.global.f64 	[%rd3], %fd52;
	ld.global.f64 	%fd53, [%rd20+48];
	ld.global.f64 	%fd54, [%rd32+48];
	fma.rn.f64 	%fd55, %fd53, %fd54, %fd52;
	st.global.f64 	[%rd3], %fd55;
	ld.global.f64 	%fd56, [%rd20+56];
	ld.global.f64 	%fd57, [%rd32+56];
	fma.rn.f64 	%fd95, %fd56, %fd57, %fd55;
	st.global.f64 	[%rd3], %fd95;
	add.s32 	%r32, %r32, 16;
	add.s32 	%r31, %r31, 16;
	add.s64 	%rd32, %rd32, 128;
	setp.ne.s32 	%p4, %r32, 0;
	@%p4 bra 	$L__BB1_4;
$L__BB1_5:
	setp.eq.s32 	%p5, %r3, 0;
	@%p5 bra 	$L__BB1_14;
	and.b32  	%r11, %r23, 7;
	setp.lt.u32 	%p6, %r3, 8;
	@%p6 bra 	$L__BB1_8;
	add.s32 	%r29, %r34, %r2;
	mul.wide.s32 	%rd21, %r29, 8;
	add.s64 	%rd22, %rd2, %rd21;
	ld.global.f64 	%fd58, [%rd22];
	mul.wide.u32 	%rd23, %r34, 8;
	add.s64 	%rd24, %rd1, %rd23;
	ld.global.f64 	%fd59, [%rd24];
	fma.rn.f64 	%fd60, %fd58, %fd59, %fd95;
	st.global.f64 	[%rd3], %fd60;
	ld.global.f64 	%fd61, [%rd22+8];
	ld.global.f64 	%fd62, [%rd24+8];
	fma.rn.f64 	%fd63, %fd61, %fd62, %fd60;
	st.global.f64 	[%rd3], %fd63;
	ld.global.f64 	%fd64, [%rd22+16];
	ld.global.f64 	%fd65, [%rd24+16];
	fma.rn.f64 	%fd66, %fd64, %fd65, %fd63;
	st.global.f64 	[%rd3], %fd66;
	ld.global.f64 	%fd67, [%rd22+24];
	ld.global.f64 	%fd68, [%rd24+24];
	fma.rn.f64 	%fd69, %fd67, %fd68, %fd66;
	st.global.f64 	[%rd3], %fd69;
	ld.global.f64 	%fd70, [%rd22+32];
	ld.global.f64 	%fd71, [%rd24+32];
	fma.rn.f64 	%fd72, %fd70, %fd71, %fd69;
	st.global.f64 	[%rd3], %fd72;
	ld.global.f64 	%fd73, [%rd22+40];
	ld.global.f64 	%fd74, [%rd24+40];
	fma.rn.f64 	%fd75, %fd73, %fd74, %fd72;
	st.global.f64 	[%rd3], %fd75;
	ld.global.f64 	%fd76, [%rd22+48];
	ld.global.f64 	%fd77, [%rd24+48];
	fma.rn.f64 	%fd78, %fd76, %fd77, %fd75;
	st.global.f64 	[%rd3], %fd78;
	ld.global.f64 	%fd79, [%rd22+56];
	ld.global.f64 	%fd80, [%rd24+56];
	fma.rn.f64 	%fd95, %fd79, %fd80, %fd78;
	st.global.f64 	[%rd3], %fd95;
	add.s32 	%r34, %r34, 8;
$L__BB1_8:
	setp.eq.s32 	%p7, %r11, 0;
	@%p7 bra 	$L__BB1_14;
	and.b32  	%r14, %r23, 3;
	setp.lt.u32 	%p8, %r11, 4;
	@%p8 bra 	$L__BB1_11;
	add.s32 	%r30, %r34, %r2;
	mul.wide.s32 	%rd25, %r30, 8;
	add.s64 	%rd26, %rd2, %rd25;
	ld.global.f64 	%fd81, [%rd26];
	mul.wide.u32 	%rd27, %r34, 8;
	add.s64 	%rd28, %rd1, %rd27;
	ld.global.f64 	%fd82, [%rd28];
	fma.rn.f64 	%fd83, %fd81, %fd82, %fd95;
	st.global.f64 	[%rd3], %fd83;
	ld.global.f64 	%fd84, [%rd26+8];
	ld.global.f64 	%fd85, [%rd28+8];
	fma.rn.f64 	%fd86, %fd84, %fd85, %fd83;
	st.global.f64 	[%rd3], %fd86;
	ld.global.f64 	%fd87, [%rd26+16];
	ld.global.f64 	%fd88, [%rd28+16];
	fma.rn.f64 	%fd89, %fd87, %fd88, %fd86;
	st.global.f64 	[%rd3], %fd89;
	ld.global.f64 	%fd90, [%rd26+24];
	ld.global.f64 	%fd91, [%rd28+24];
	fma.rn.f64 	%fd95, %fd90, %fd91, %fd89;
	st.global.f64 	[%rd3], %fd95;
	add.s32 	%r34, %r34, 4;
$L__BB1_11:
	setp.eq.s32 	%p9, %r14, 0;
	@%p9 bra 	$L__BB1_14;
	mul.wide.u32 	%rd29, %r34, 8;
	add.s64 	%rd33, %rd1, %rd29;
	add.s32 	%r37, %r34, %r2;
	neg.s32 	%r36, %r14;
$L__BB1_13:
	.pragma "nounroll";
	mul.wide.s32 	%rd30, %r37, 8;
	add.s64 	%rd31, %rd2, %rd30;
	ld.global.f64 	%fd92, [%rd31];
	ld.global.f64 	%fd93, [%rd33];
	fma.rn.f64 	%fd95, %fd92, %fd93, %fd95;
	st.global.f64 	[%rd3], %fd95;
	add.s64 	%rd33, %rd33, 8;
	add.s32 	%r37, %r37, 1;
	add.s32 	%r36, %r36, 1;
	setp.ne.s32 	%p10, %r36, 0;
	@%p10 bra 	$L__BB1_13;
$L__BB1_14:
	ret;

}


// ===== COMPILED SASS (sm_100) =====

	.target	sm_100

	.elftype	@"ET_EXEC"


//--------------------- .note.nv.tkinfo           --------------------------
	.section	.note.nv.tkinfo,"",@"SHT_NOTE"
	.sectionflags	@"SHF_NOTE_NV_TKINFO"
	.tkinfo
        /*0018*/ 	.word	0x00000002
        /*0030*/ 	.string	""
        /*0030*/ 	.string	"ptxas"
        /*0030*/ 	.string	"Cuda compilation tools, release 13.0, V13.0.88"
        /*0030*/ 	.string	"Build cuda_13.0.r13.0/compiler.36424714_0"
        /*0030*/ 	.string	"-arch sm_100 -m 64 "



//--------------------- .note.nv.cuinfo           --------------------------
	.section	.note.nv.cuinfo,"",@"SHT_NOTE"
	.sectionflags	@"SHF_NOTE_NV_CUINFO"
        /*0018*/ 	.short	0x0002
        /*001a*/ 	.short	0x0064
        /*001c*/ 	.short	0x0082
	.zero		2


//--------------------- .nv.info                  --------------------------
	.section	.nv.info,"",@"SHT_CUDA_INFO"
	.align	4


	//----- nvinfo : EIATTR_REGCOUNT
	.align		4
        /*0000*/ 	.byte	0x04, 0x2f
        /*0002*/ 	.short	(.L_1 - .L_0)
	.align		4
.L_0:
        /*0004*/ 	.word	index@(_Z7sigmoidiPd)
        /*0008*/ 	.word	0x00000010


	//----- nvinfo : EIATTR_FRAME_SIZE
	.align		4
.L_1:
        /*000c*/ 	.byte	0x04, 0x11
        /*000e*/ 	.short	(.L_3 - .L_2)
	.align		4
.L_2:
        /*0010*/ 	.word	index@($__internal_0_$__cuda_sm20_dblrcp_rn_slowpath_v3)
        /*0014*/ 	.word	0x00000000


	//----- nvinfo : EIATTR_FRAME_SIZE
	.align		4
.L_3:
        /*0018*/ 	.byte	0x04, 0x11
        /*001a*/ 	.short	(.L_5 - .L_4)
	.align		4
.L_4:
        /*001c*/ 	.word	index@(_Z7sigmoidiPd)
        /*0020*/ 	.word	0x00000000


	//----- nvinfo : EIATTR_REGCOUNT
	.align		4
.L_5:
        /*0024*/ 	.byte	0x04, 0x2f
        /*0026*/ 	.short	(.L_7 - .L_6)
	.align		4
.L_6:
        /*0028*/ 	.word	index@(_Z21matrix_vector_productiiPdPKdS1_S1_)
        /*002c*/ 	.word	0x0000001a


	//----- nvinfo : EIATTR_FRAME_SIZE
	.align		4
.L_7:
        /*0030*/ 	.byte	0x04, 0x11
        /*0032*/ 	.short	(.L_9 - .L_8)
	.align		4
.L_8:
        /*0034*/ 	.word	index@(_Z21matrix_vector_productiiPdPKdS1_S1_)
        /*0038*/ 	.word	0x00000000


	//----- nvinfo : EIATTR_MIN_STACK_SIZE
	.align		4
.L_9:
        /*003c*/ 	.byte	0x04, 0x12
        /*003e*/ 	.short	(.L_11 - .L_10)
	.align		4
.L_10:
        /*0040*/ 	.word	index@(_Z21matrix_vector_productiiPdPKdS1_S1_)
        /*0044*/ 	.word	0x00000000


	//----- nvinfo : EIATTR_MIN_STACK_SIZE
	.align		4
.L_11:
        /*0048*/ 	.byte	0x04, 0x12
        /*004a*/ 	.short	(.L_13 - .L_12)
	.align		4
.L_12:
        /*004c*/ 	.word	index@(_Z7sigmoidiPd)
        /*0050*/ 	.word	0x00000000
.L_13:


//--------------------- .nv.compat                --------------------------
	.section	.nv.compat,"",@"SHT_CUDA_COMPAT_INFO"
	.align	4
        /*0000*/ 	.byte	0x02, 0x09, 0x00, 0x00, 0x02, 0x02, 0x01, 0x00, 0x02, 0x05, 0x05, 0x00, 0x03, 0x07, 0x01, 0x01
        /*0010*/ 	.byte	0x02, 0x03, 0x00, 0x00, 0x02, 0x06, 0x01, 0x00, 0x04, 0x0b, 0x08, 0x00, 0x01, 0x00, 0x00, 0x00
        /*0020*/ 	.byte	0x00, 0x00, 0x00, 0x00


//--------------------- .nv.info._Z21matrix_vector_productiiPdPKdS1_S1_ --------------------------
	.section	.nv.info._Z21matrix_vector_productiiPdPKdS1_S1_,"",@"SHT_CUDA_INFO"
	.sectionflags	@""
	.align	4


	//----- nvinfo : EIATTR_CUDA_API_VERSION
	.align		4
        /*0000*/ 	.byte	0x04, 0x37
        /*0002*/ 	.short	(.L_15 - .L_14)
.L_14:
        /*0004*/ 	.word	0x00000082


	//----- nvinfo : EIATTR_KPARAM_INFO
	.align		4
.L_15:
        /*0008*/ 	.byte	0x04, 0x17
        /*000a*/ 	.short	(.L_17 - .L_16)
.L_16:
        /*000c*/ 	.word	0x00000000
        /*0010*/ 	.short	0x0005
        /*0012*/ 	.short	0x0020
        /*0014*/ 	.byte	0x00, 0xf5, 0x21, 0x00


	//----- nvinfo : EIATTR_KPARAM_INFO
	.align		4
.L_17:
        /*0018*/ 	.byte	0x04, 0x17
        /*001a*/ 	.short	(.L_19 - .L_18)
.L_18:
        /*001c*/ 	.word	0x00000000
        /*0020*/ 	.short	0x0004
        /*0022*/ 	.short	0x0018
        /*0024*/ 	.byte	0x00, 0xf5, 0x21, 0x00


	//----- nvinfo : EIATTR_KPARAM_INFO
	.align		4
.L_19:
        /*0028*/ 	.byte	0x04, 0x17
        /*002a*/ 	.short	(.L_21 - .L_20)
.L_20:
        /*002c*/ 	.word	0x00000000
        /*0030*/ 	.short	0x0003
        /*0032*/ 	.short	0x0010
        /*0034*/ 	.byte	0x00, 0xf5, 0x21, 0x00


	//----- nvinfo : EIATTR_KPARAM_INFO
	.align		4
.L_21:
        /*0038*/ 	.byte	0x04, 0x17
        /*003a*/ 	.short	(.L_23 - .L_22)
.L_22:
        /*003c*/ 	.word	0x00000000
        /*0040*/ 	.short	0x0002
        /*0042*/ 	.short	0x0008
        /*0044*/ 	.byte	0x00, 0xf5, 0x21, 0x00


	//----- nvinfo : EIATTR_KPARAM_INFO
	.align		4
.L_23:
        /*0048*/ 	.byte	0x04, 0x17
        /*004a*/ 	.short	(.L_25 - .L_24)
.L_24:
        /*004c*/ 	.word	0x00000000
        /*0050*/ 	.short	0x0001
        /*0052*/ 	.short	0x0004
        /*0054*/ 	.byte	0x00, 0xf0, 0x11, 0x00


	//----- nvinfo : EIATTR_KPARAM_INFO
	.align		4
.L_25:
        /*0058*/ 	.byte	0x04, 0x17
        /*005a*/ 	.short	(.L_27 - .L_26)
.L_26:
        /*005c*/ 	.word	0x00000000
        /*0060*/ 	.short	0x0000
        /*0062*/ 	.short	0x0000
        /*0064*/ 	.byte	0x00, 0xf0, 0x11, 0x00


	//----- nvinfo : EIATTR_SPARSE_MMA_MASK
	.align		4
.L_27:
        /*0068*/ 	.byte	0x03, 0x50
        /*006a*/ 	.short	0x0000


	//----- nvinfo : EIATTR_MAXREG_COUNT
	.align		4
        /*006c*/ 	.byte	0x03, 0x1b
        /*006e*/ 	.short	0x00ff


	//----- nvinfo : EIATTR_MERCURY_ISA_VERSION
	.align		4
        /*0070*/ 	.byte	0x03, 0x5f
        /*0072*/ 	.short	0x0101


	//----- nvinfo : EIATTR_VRC_CTA_INIT_COUNT
	.align		4
        /*0074*/ 	.byte	0x02, 0x4a
	.zero		1
	.zero		1


	//----- nvinfo : EIATTR_EXIT_INSTR_OFFSETS
	.align		4
        /*0078*/ 	.byte	0x04, 0x1c
        /*007a*/ 	.short	(.L_29 - .L_28)


	//   ....[0]....
.L_28:
        /*007c*/ 	.word	0x00000070


	//   ....[1]....
        /*0080*/ 	.word	0x00000110


	//   ....[2]....
        /*0084*/ 	.word	0x000006e0


	//   ....[3]....
        /*0088*/ 	.word	0x00000990


	//   ....[4]....
        /*008c*/ 	.word	0x00000b40


	//   ....[5]....
        /*0090*/ 	.word	0x00000c90


	//----- nvinfo : EIATTR_CBANK_PARAM_SIZE
	.align		4
.L_29:
        /*0094*/ 	.byte	0x03, 0x19
        /*0096*/ 	.short	0x0028


	//----- nvinfo : EIATTR_PARAM_CBANK
	.align		4
        /*0098*/ 	.byte	0x04, 0x0a
        /*009a*/ 	.short	(.L_31 - .L_30)
	.align		4
.L_30:
        /*009c*/ 	.word	index@(.nv.constant0._Z21matrix_vector_productiiPdPKdS1_S1_)
        /*00a0*/ 	.short	0x0380
        /*00a2*/ 	.short	0x0028


	//----- nvinfo : EIATTR_SW_WAR
	.align		4
.L_31:
        /*00a4*/ 	.byte	0x04, 0x36
        /*00a6*/ 	.short	(.L_33 - .L_32)
.L_32:
        /*00a8*/ 	.word	0x00000008
.L_33:


//--------------------- .nv.info._Z7sigmoidiPd    --------------------------
	.section	.nv.info._Z7sigmoidiPd,"",@"SHT_CUDA_INFO"
	.sectionflags	@""
	.align	4


	//----- nvinfo : EIATTR_CUDA_API_VERSION
	.align		4
        /*0000*/ 	.byte	0x04, 0x37
        /*0002*/ 	.short	(.L_35 - .L_34)
.L_34:
        /*0004*/ 	.word	0x00000082


	//----- nvinfo : EIATTR_KPARAM_INFO
	.align		4
.L_35:
        /*0008*/ 	.byte	0x04, 0x17
        /*000a*/ 	.short	(.L_37 - .L_36)
.L_36:
        /*000c*/ 	.word	0x00000000
        /*0010*/ 	.short	0x0001
        /*0012*/ 	.short	0x0008
        /*0014*/ 	.byte	0x00, 0xf5, 0x21, 0x00


	//----- nvinfo : EIATTR_KPARAM_INFO
	.align		4
.L_37:
        /*0018*/ 	.byte	0x04, 0x17
        /*001a*/ 	.short	(.L_39 - .L_38)
.L_38:
        /*001c*/ 	.word	0x00000000
        /*0020*/ 	.short	0x0000
        /*0022*/ 	.short	0x0000
        /*0024*/ 	.byte	0x00, 0xf0, 0x11, 0x00


	//----- nvinfo : EIATTR_SPARSE_MMA_MASK
	.align		4
.L_39:
        /*0028*/ 	.byte	0x03, 0x50
        /*002a*/ 	.short	0x0000


	//----- nvinfo : EIATTR_MAXREG_COUNT
	.align		4
        /*002c*/ 	.byte	0x03, 0x1b
        /*002e*/ 	.short	0x00ff


	//----- nvinfo : EIATTR_MERCURY_ISA_VERSION
	.align		4
        /*0030*/ 	.byte	0x03, 0x5f
        /*0032*/ 	.short	0x0101


	//----- nvinfo : EIATTR_VRC_CTA_INIT_COUNT
	.align		4
        /*0034*/ 	.byte	0x02, 0x4a
	.zero		1
	.zero		1


	//----- nvinfo : EIATTR_EXIT_INSTR_OFFSETS
	.align		4
        /*0038*/ 	.byte	0x04, 0x1c
        /*003a*/ 	.short	(.L_41 - .L_40)


	//   ....[0]....
.L_40:
        /*003c*/ 	.word	0x00000070


	//   ....[1]....
        /*0040*/ 	.word	0x00000590


	//----- nvinfo : EIATTR_CRS_STACK_SIZE
	.align		4
.L_41:
        /*0044*/ 	.byte	0x04, 0x1e
        /*0046*/ 	.short	(.L_43 - .L_42)
.L_42:
        /*0048*/ 	.word	0x00000000


	//----- nvinfo : EIATTR_CBANK_PARAM_SIZE
	.align		4
.L_43:
        /*004c*/ 	.byte	0x03, 0x19
        /*004e*/ 	.short	0x0010


	//----- nvinfo : EIATTR_PARAM_CBANK
	.align		4
        /*0050*/ 	.byte	0x04, 0x0a
        /*0052*/ 	.short	(.L_45 - .L_44)
	.align		4
.L_44:
        /*0054*/ 	.word	index@(.nv.constant0._Z7sigmoidiPd)
        /*0058*/ 	.short	0x0380
        /*005a*/ 	.short	0x0010


	//----- nvinfo : EIATTR_SW_WAR
	.align		4
.L_45:
        /*005c*/ 	.byte	0x04, 0x36
        /*005e*/ 	.short	(.L_47 - .L_46)
.L_46:
        /*0060*/ 	.word	0x00000008
.L_47:


//--------------------- .nv.callgraph             --------------------------
	.section	.nv.callgraph,"",@"SHT_CUDA_CALLGRAPH"
	.align	4
	.sectionentsize	8
	.align		4
        /*0000*/ 	.word	0x00000000
	.align		4
        /*0004*/ 	.word	0xffffffff
	.align		4
        /*0008*/ 	.word	0x00000000
	.align		4
        /*000c*/ 	.word	0xfffffffe
	.align		4
        /*0010*/ 	.word	0x00000000
	.align		4
        /*0014*/ 	.word	0xfffffffd
	.align		4
        /*0018*/ 	.word	0x00000000
	.align		4
        /*001c*/ 	.word	0xfffffffc


//--------------------- .text._Z21matrix_vector_productiiPdPKdS1_S1_ --------------------------
	.section	.text._Z21matrix_vector_productiiPdPKdS1_S1_,"ax",@progbits
	.align	128
        .global         _Z21matrix_vector_productiiPdPKdS1_S1_
        .type           _Z21matrix_vector_productiiPdPKdS1_S1_,@function
        .size           _Z21matrix_vector_productiiPdPKdS1_S1_,(.L_x_16 - _Z21matrix_vector_productiiPdPKdS1_S1_)
        .other          _Z21matrix_vector_productiiPdPKdS1_S1_,@"STO_CUDA_ENTRY STV_DEFAULT"
_Z21matrix_vector_productiiPdPKdS1_S1_:
.text._Z21matrix_vector_productiiPdPKdS1_S1_:
[----:B------:R-:W-:Y:S01]  /*0000*/  LDC R1, c[0x0][0x37c] ;  /* 0x0000df00ff017b82 */ /* 0x000fe20000000800 */
[----:B------:R-:W0:Y:S07]  /*0010*/  S2R R0, SR_TID.X ;  /* 0x0000000000007919 */ /* 0x000e2e0000002100 */
[----:B------:R-:W0:Y:S01]  /*0020*/  S2UR UR4, SR_CTAID.X ;  /* 0x00000000000479c3 */ /* 0x000e220000002500 */
[----:B------:R-:W1:Y:S07]  /*0030*/  LDCU UR5, c[0x0][0x380] ;  /* 0x00007000ff0577ac */ /* 0x000e6e0008000800 */
[----:B------:R-:W0:Y:S02]  /*0040*/  LDC R7, c[0x0][0x360] ;  /* 0x0000d800ff077b82 */ /* 0x000e240000000800 */
[----:B0-----:R-:W-:-:S05]  /*0050*/  IMAD R7, R7, UR4, R0 ;  /* 0x0000000407077c24 */ /* 0x001fca000f8e0200 */
[----:B-1----:R-:W-:-:S13]  /*0060*/  ISETP.GE.AND P0, PT, R7, UR5, PT ;  /* 0x0000000507007c0c */ /* 0x002fda000bf06270 */
[----:B------:R-:W-:Y:S05]  /*0070*/  @P0 EXIT ;  /* 0x000000000000094d */ /* 0x000fea0003800000 */
[----:B------:R-:W0:Y:S01]  /*0080*/  LDC.64 R2, c[0x0][0x390] ;  /* 0x0000e400ff027b82 */ /* 0x000e220000000a00 */
[----:B------:R-:W1:Y:S07]  /*0090*/  LDCU.64 UR8, c[0x0][0x358] ;  /* 0x00006b00ff0877ac */ /* 0x000e6e0008000a00 */
[----:B------:R-:W2:Y:S08]  /*00a0*/  LDC R6, c[0x0][0x384] ;  /* 0x0000e100ff067b82 */ /* 0x000eb00000000800 */
[----:B------:R-:W3:Y:S01]  /*00b0*/  LDC.64 R4, c[0x0][0x388] ;  /* 0x0000e200ff047b82 */ /* 0x000ee20000000a00 */
[----:B0-----:R-:W-:-:S06]  /*00c0*/  IMAD.WIDE R2, R7, 0x8, R2 ;  /* 0x0000000807027825 */ /* 0x001fcc00078e0202 */
[----:B-1----:R-:W4:Y:S01]  /*00d0*/  LDG.E.64 R2, desc[UR8][R2.64] ;  /* 0x0000000802027981 */ /* 0x002f22000c1e1b00 */
[----:B--2---:R-:W-:Y:S01]  /*00e0*/  ISETP.GE.AND P0, PT, R6, 0x1, PT ;  /* 0x000000010600780c */ /* 0x004fe20003f06270 */
[----:B---3--:R-:W-:-:S05]  /*00f0*/  IMAD.WIDE R4, R7, 0x8, R4 ;  /* 0x0000000807047825 */ /* 0x008fca00078e0204 */
[----:B----4-:R0:W-:Y:S07]  /*0100*/  STG.E.64 desc[UR8][R4.64], R2 ;  /* 0x0000000204007986 */ /* 0x0101ee000c101b08 */
[----:B------:R-:W-:Y:S05]  /*0110*/  @!P0 EXIT ;  /* 0x000000000000894d */ /* 0x000fea0003800000 */
[C---:B------:R-:W-:Y:S01]  /*0120*/  ISETP.GE.U32.AND P1, PT, R6.reuse, 0x10, PT ;  /* 0x000000100600780c */ /* 0x040fe20003f26070 */
[----:B------:R-:W-:Y:S01]  /*0130*/  IMAD R0, R7, R6, RZ ;  /* 0x0000000607007224 */ /* 0x000fe200078e02ff */
[----:B------:R-:W-:Y:S01]  /*0140*/  LOP3.LUT R18, R6, 0xf, RZ, 0xc0, !PT ;  /* 0x0000000f06127812 */ /* 0x000fe200078ec0ff */
[----:B------:R-:W-:-:S03]  /*0150*/  IMAD.MOV.U32 R7, RZ, RZ, RZ ;  /* 0x000000ffff077224 */ /* 0x000fc600078e00ff */
[----:B------:R-:W-:-:S07]  /*0160*/  ISETP.NE.AND P0, PT, R18, RZ, PT ;  /* 0x000000ff1200720c */ /* 0x000fce0003f05270 */
[----:B------:R-:W-:Y:S06]  /*0170*/  @!P1 BRA `(.L_x_0) ;  /* 0x0000000400589947 */ /* 0x000fec0003800000 */
[----:B------:R-:W1:Y:S01]  /*0180*/  LDCU.64 UR4, c[0x0][0x3a0] ;  /* 0x00007400ff0477ac */ /* 0x000e620008000a00 */
[----:B------:R-:W-:Y:S01]  /*0190*/  LOP3.LUT R7, R6, 0x7ffffff0, RZ, 0xc0, !PT ;  /* 0x7ffffff006077812 */ /* 0x000fe200078ec0ff */
[----:B------:R-:W-:Y:S01]  /*01a0*/  IMAD.MOV.U32 R13, RZ, RZ, R0 ;  /* 0x000000ffff0d7224 */ /* 0x000fe200078e0000 */
[----:B------:R-:W2:Y:S02]  /*01b0*/  LDCU.64 UR6, c[0x0][0x398] ;  /* 0x00007300ff0677ac */ /* 0x000ea40008000a00 */
[----:B------:R-:W-:Y:S01]  /*01c0*/  IADD3 R12, PT, PT, -R7, RZ, RZ ;  /* 0x000000ff070c7210 */ /* 0x000fe20007ffe1ff */
[----:B-1----:R-:W-:-:S04]  /*01d0*/  UIADD3 UR4, UP1, UPT, UR4, 0x40, URZ ;  /* 0x0000004004047890 */ /* 0x002fc8000ff3e0ff */
[----:B------:R-:W-:Y:S02]  /*01e0*/  UIADD3.X UR5, UPT, UPT, URZ, UR5, URZ, UP1, !UPT ;  /* 0x00000005ff057290 */ /* 0x000fe40008ffe4ff */
[----:B--2---:R-:W-:Y:S01]  /*01f0*/  UIADD3 UR6, UP0, UPT, UR6, 0x40, URZ ;  /* 0x0000004006067890 */ /* 0x004fe2000ff1e0ff */
[----:B------:R-:W-:-:S03]  /*0200*/  IMAD.U32 R14, RZ, RZ, UR4 ;  /* 0x00000004ff0e7e24 */ /* 0x000fc6000f8e00ff */
[----:B------:R-:W-:Y:S01]  /*0210*/  IMAD.U32 R15, RZ, RZ, UR5 ;  /* 0x00000005ff0f7e24 */ /* 0x000fe2000f8e00ff */
[----:B------:R-:W-:-:S12]  /*0220*/  UIADD3.X UR7, UPT, UPT, URZ, UR7, URZ, UP0, !UPT ;  /* 0x00000007ff077290 */ /* 0x000fd800087fe4ff */
.L_x_1:
[----:B------:R-:W-:Y:S01]  /*0230*/  MOV R10, UR6 ;  /* 0x00000006000a7c02 */ /* 0x000fe20008000f00 */
[----:B------:R-:W-:Y:S01]  /*0240*/  IMAD.U32 R11, RZ, RZ, UR7 ;  /* 0x00000007ff0b7e24 */ /* 0x000fe2000f8e00ff */
[----:B------:R-:W-:Y:S01]  /*0250*/  MOV R9, R15 ;  /* 0x0000000f00097202 */ /* 0x000fe20000000f00 */
[----:B------:R-:W-:Y:S02]  /*0260*/  IMAD.MOV.U32 R8, RZ, RZ, R14 ;  /* 0x000000ffff087224 */ /* 0x000fe400078e000e */
[----:B------:R-:W-:-:S03]  /*0270*/  IMAD.WIDE R10, R13, 0x8, R10 ;  /* 0x000000080d0a7825 */ /* 0x000fc600078e020a */
[----:B----4-:R-:W2:Y:S04]  /*0280*/  LDG.E.64 R16, desc[UR8][R8.64+-0x40] ;  /* 0xffffc00808107981 */ /* 0x010ea8000c1e1b00 */
[----:B------:R-:W2:Y:S02]  /*0290*/  LDG.E.64 R14, desc[UR8][R10.64+-0x40] ;  /* 0xffffc0080a0e7981 */ /* 0x000ea4000c1e1b00 */
[----:B--2---:R-:W-:-:S07]  /*02a0*/  DFMA R14, R14, R16, R2 ;  /* 0x000000100e0e722b */ /* 0x004fce0000000002 */
[----:B------:R1:W-:Y:S04]  /*02b0*/  STG.E.64 desc[UR8][R4.64], R14 ;  /* 0x0000000e04007986 */ /* 0x0003e8000c101b08 */
[----:B0-----:R-:W2:Y:S04]  /*02c0*/  LDG.E.64 R2, desc[UR8][R10.64+-0x38] ;  /* 0xffffc8080a027981 */ /* 0x001ea8000c1e1b00 */
[----:B------:R-:W2:Y:S02]  /*02d0*/  LDG.E.64 R16, desc[UR8][R8.64+-0x38] ;  /* 0xffffc80808107981 */ /* 0x000ea4000c1e1b00 */
[----:B--2---:R-:W-:-:S07]  /*02e0*/  DFMA R2, R2, R16, R14 ;  /* 0x000000100202722b */ /* 0x004fce000000000e */
[----:B------:R0:W-:Y:S04]  /*02f0*/  STG.E.64 desc[UR8][R4.64], R2 ;  /* 0x0000000204007986 */ /* 0x0001e8000c101b08 */
[----:B------:R-:W2:Y:S04]  /*0300*/  LDG.E.64 R16, desc[UR8][R10.64+-0x30] ;  /* 0xffffd0080a107981 */ /* 0x000ea8000c1e1b00 */
[----:B------:R-:W2:Y:S02]  /*0310*/  LDG.E.64 R20, desc[UR8][R8.64+-0x30] ;  /* 0xffffd00808147981 */ /* 0x000ea4000c1e1b00 */
[----:B--2---:R-:W-:-:S07]  /*0320*/  DFMA R16, R16, R20, R2 ;  /* 0x000000141010722b */ /* 0x004fce0000000002 */
[----:B------:R2:W-:Y:S04]  /*0330*/  STG.E.64 desc[UR8][R4.64], R16 ;  /* 0x0000001004007986 */ /* 0x0005e8000c101b08 */
[----:B------:R-:W3:Y:S04]  /*0340*/  LDG.E.64 R20, desc[UR8][R10.64+-0x28] ;  /* 0xffffd8080a147981 */ /* 0x000ee8000c1e1b00 */
[----:B------:R-:W3:Y:S02]  /*0350*/  LDG.E.64 R22, desc[UR8][R8.64+-0x28] ;  /* 0xffffd80808167981 */ /* 0x000ee4000c1e1b00 */
[----:B---3--:R-:W-:-:S07]  /*0360*/  DFMA R20, R20, R22, R16 ;  /* 0x000000161414722b */ /* 0x008fce0000000010 */
[----:B------:R3:W-:Y:S04]  /*0370*/  STG.E.64 desc[UR8][R4.64], R20 ;  /* 0x0000001404007986 */ /* 0x0007e8000c101b08 */
[----:B-1----:R-:W4:Y:S04]  /*0380*/  LDG.E.64 R14, desc[UR8][R10.64+-0x20] ;  /* 0xffffe0080a0e7981 */ /* 0x002f28000c1e1b00 */
[----:B------:R-:W4:Y:S02]  /*0390*/  LDG.E.64 R22, desc[UR8][R8.64+-0x20] ;  /* 0xffffe00808167981 */ /* 0x000f24000c1e1b00 */
[----:B----4-:R-:W-:-:S07]  /*03a0*/  DFMA R14, R14, R22, R20 ;  /* 0x000000160e0e722b */ /* 0x010fce0000000014 */
[----:B------:R1:W-:Y:S04]  /*03b0*/  STG.E.64 desc[UR8][R4.64], R14 ;  /* 0x0000000e04007986 */ /* 0x0003e8000c101b08 */
[----:B0-----:R-:W4:Y:S04]  /*03c0*/  LDG.E.64 R2, desc[UR8][R10.64+-0x18] ;  /* 0xffffe8080a027981 */ /* 0x001f28000c1e1b00 */
[----:B------:R-:W4:Y:S02]  /*03d0*/  LDG.E.64 R22, desc[UR8][R8.64+-0x18] ;  /* 0xffffe80808167981 */ /* 0x000f24000c1e1b00 */
[----:B----4-:R-:W-:-:S07]  /*03e0*/  DFMA R2, R2, R22, R14 ;  /* 0x000000160202722b */ /* 0x010fce000000000e */
[----:B------:R0:W-:Y:S04]  /*03f0*/  STG.E.64 desc[UR8][R4.64], R2 ;  /* 0x0000000204007986 */ /* 0x0001e8000c101b08 */
[----:B--2---:R-:W2:Y:S04]  /*0400*/  LDG.E.64 R16, desc[UR8][R10.64+-0x10] ;  /* 0xfffff0080a107981 */ /* 0x004ea8000c1e1b00 */
[----:B------:R-:W2:Y:S02]  /*0410*/  LDG.E.64 R22, desc[UR8][R8.64+-0x10] ;  /* 0xfffff00808167981 */ /* 0x000ea4000c1e1b00 */
[----:B--2---:R-:W-:-:S07]  /*0420*/  DFMA R16, R16, R22, R2 ;  /* 0x000000161010722b */ /* 0x004fce0000000002 */
[----:B------:R2:W-:Y:S04]  /*0430*/  STG.E.64 desc[UR8][R4.64], R16 ;  /* 0x0000001004007986 */ /* 0x0005e8000c101b08 */
[----:B---3--:R-:W3:Y:S04]  /*0440*/  LDG.E.64 R20, desc[UR8][R10.64+-0x8] ;  /* 0xfffff8080a147981 */ /* 0x008ee8000c1e1b00 */
        /* <DEDUP_REMOVED lines=27> */
[----:B------:R-:W5:Y:S04]  /*0600*/  LDG.E.64 R2, desc[UR8][R10.64+0x30] ;  /* 0x000030080a027981 */ /* 0x000f68000c1e1b00 */
[----:B--2---:R-:W5:Y:S01]  /*0610*/  LDG.E.64 R16, desc[UR8][R8.64+0x30] ;  /* 0x0000300808107981 */ /* 0x004f62000c1e1b00 */
[----:B------:R-:W-:Y:S01]  /*0620*/  VIADD R12, R12, 0x10 ;  /* 0x000000100c0c7836 */ /* 0x000fe20000000000 */
[----:B-----5:R-:W-:-:S07]  /*0630*/  DFMA R16, R2, R16, R22 ;  /* 0x000000100210722b */ /* 0x020fce0000000016 */
[----:B------:R4:W-:Y:S04]  /*0640*/  STG.E.64 desc[UR8][R4.64], R16 ;  /* 0x0000001004007986 */ /* 0x0009e8000c101b08 */
[----:B------:R-:W2:Y:S04]  /*0650*/  LDG.E.64 R2, desc[UR8][R10.64+0x38] ;  /* 0x000038080a027981 */ /* 0x000ea8000c1e1b00 */
[----:B---3--:R-:W2:Y:S01]  /*0660*/  LDG.E.64 R20, desc[UR8][R8.64+0x38] ;  /* 0x0000380808147981 */ /* 0x008ea2000c1e1b00 */
[----:B------:R-:W-:Y:S01]  /*0670*/  ISETP.NE.AND P1, PT, R12, RZ, PT ;  /* 0x000000ff0c00720c */ /* 0x000fe20003f25270 */
[----:B------:R-:W-:Y:S01]  /*0680*/  VIADD R13, R13, 0x10 ;  /* 0x000000100d0d7836 */ /* 0x000fe20000000000 */
[----:B-1----:R-:W-:-:S04]  /*0690*/  IADD3 R14, P2, PT, R8, 0x80, RZ ;  /* 0x00000080080e7810 */ /* 0x002fc80007f5e0ff */
[----:B------:R-:W-:Y:S01]  /*06a0*/  IADD3.X R15, PT, PT, RZ, R9, RZ, P2, !PT ;  /* 0x00000009ff0f7210 */ /* 0x000fe200017fe4ff */
[----:B--2---:R-:W-:-:S07]  /*06b0*/  DFMA R2, R2, R20, R16 ;  /* 0x000000140202722b */ /* 0x004fce0000000010 */
[----:B------:R4:W-:Y:S01]  /*06c0*/  STG.E.64 desc[UR8][R4.64], R2 ;  /* 0x0000000204007986 */ /* 0x0009e2000c101b08 */
[----:B------:R-:W-:Y:S05]  /*06d0*/  @P1 BRA `(.L_x_1) ;  /* 0xfffffff800d41947 */ /* 0x000fea000383ffff */
.L_x_0:
[----:B------:R-:W-:Y:S05]  /*06e0*/  @!P0 EXIT ;  /* 0x000000000000894d */ /* 0x000fea0003800000 */
[----:B------:R-:W-:Y:S02]  /*06f0*/  ISETP.GE.U32.AND P0, PT, R18, 0x8, PT ;  /* 0x000000081200780c */ /* 0x000fe40003f06070 */
[----:B----4-:R-:W-:-:S04]  /*0700*/  LOP3.LUT R16, R6, 0x7, RZ, 0xc0, !PT ;  /* 0x0000000706107812 */ /* 0x010fc800078ec0ff */
[----:B------:R-:W-:-:S07]  /*0710*/  ISETP.NE.AND P1, PT, R16, RZ, PT ;  /* 0x000000ff1000720c */ /* 0x000fce0003f25270 */
[----:B------:R-:W-:Y:S06]  /*0720*/  @!P0 BRA `(.L_x_2) ;  /* 0x0000000000988947 */ /* 0x000fec0003800000 */
[----:B------:R-:W1:Y:S01]  /*0730*/  LDC.64 R8, c[0x0][0x398] ;  /* 0x0000e600ff087b82 */ /* 0x000e620000000a00 */
[----:B------:R-:W-:-:S07]  /*0740*/  IADD3 R13, PT, PT, R0, R7, RZ ;  /* 0x00000007000d7210 */ /* 0x000fce0007ffe0ff */
[----:B------:R-:W2:Y:S01]  /*0750*/  LDC.64 R10, c[0x0][0x3a0] ;  /* 0x0000e800ff0a7b82 */ /* 0x000ea20000000a00 */
[----:B-1----:R-:W-:-:S05]  /*0760*/  IMAD.WIDE R8, R13, 0x8, R8 ;  /* 0x000000080d087825 */ /* 0x002fca00078e0208 */
[----:B------:R-:W3:Y:S01]  /*0770*/  LDG.E.64 R12, desc[UR8][R8.64] ;  /* 0x00000008080c7981 */ /* 0x000ee2000c1e1b00 */
[----:B--2---:R-:W-:-:S05]  /*0780*/  IMAD.WIDE.U32 R10, R7, 0x8, R10 ;  /* 0x00000008070a7825 */ /* 0x004fca00078e000a */
[----:B------:R-:W3:Y:S02]  /*0790*/  LDG.E.64 R14, desc[UR8][R10.64] ;  /* 0x000000080a0e7981 */ /* 0x000ee4000c1e1b00 */
[----:B---3--:R-:W-:-:S07]  /*07a0*/  DFMA R12, R12, R14, R2 ;  /* 0x0000000e0c0c722b */ /* 0x008fce0000000002 */
        /* <DEDUP_REMOVED lines=21> */
[----:B------:R-:W4:Y:S04]  /*0900*/  LDG.E.64 R2, desc[UR8][R8.64+0x30] ;  /* 0x0000300808027981 */ /* 0x000f28000c1e1b00 */
[----:B--2---:R-:W4:Y:S02]  /*0910*/  LDG.E.64 R14, desc[UR8][R10.64+0x30] ;  /* 0x000030080a0e7981 */ /* 0x004f24000c1e1b00 */
[----:B----4-:R-:W-:-:S07]  /*0920*/  DFMA R14, R2, R14, R20 ;  /* 0x0000000e020e722b */ /* 0x010fce0000000014 */
[----:B------:R1:W-:Y:S04]  /*0930*/  STG.E.64 desc[UR8][R4.64], R14 ;  /* 0x0000000e04007986 */ /* 0x0003e8000c101b08 */
[----:B------:R-:W2:Y:S04]  /*0940*/  LDG.E.64 R2, desc[UR8][R8.64+0x38] ;  /* 0x0000380808027981 */ /* 0x000ea8000c1e1b00 */
[----:B---3--:R-:W2:Y:S01]  /*0950*/  LDG.E.64 R18, desc[UR8][R10.64+0x38] ;  /* 0x000038080a127981 */ /* 0x008ea2000c1e1b00 */
[----:B------:R-:W-:Y:S01]  /*0960*/  VIADD R7, R7, 0x8 ;  /* 0x0000000807077836 */ /* 0x000fe20000000000 */
[----:B--2---:R-:W-:-:S07]  /*0970*/  DFMA R2, R2, R18, R14 ;  /* 0x000000120202722b */ /* 0x004fce000000000e */
[----:B------:R1:W-:Y:S04]  /*0980*/  STG.E.64 desc[UR8][R4.64], R2 ;  /* 0x0000000204007986 */ /* 0x0003e8000c101b08 */
.L_x_2:
[----:B------:R-:W-:Y:S05]  /*0990*/  @!P1 EXIT ;  /* 0x000000000000994d */ /* 0x000fea0003800000 */
[----:B------:R-:W-:Y:S02]  /*09a0*/  ISETP.GE.U32.AND P0, PT, R16, 0x4, PT ;  /* 0x000000041000780c */ /* 0x000fe40003f06070 */
[----:B------:R-:W-:-:S04]  /*09b0*/  LOP3.LUT R6, R6, 0x3, RZ, 0xc0, !PT ;  /* 0x0000000306067812 */ /* 0x000fc800078ec0ff */
[----:B------:R-:W-:-:S07]  /*09c0*/  ISETP.NE.AND P1, PT, R6, RZ, PT ;  /* 0x000000ff0600720c */ /* 0x000fce0003f25270 */
[----:B------:R-:W-:Y:S06]  /*09d0*/  @!P0 BRA `(.L_x_3) ;  /* 0x0000000000588947 */ /* 0x000fec0003800000 */
[----:B------:R-:W2:Y:S01]  /*09e0*/  LDC.64 R10, c[0x0][0x398] ;  /* 0x0000e600ff0a7b82 */ /* 0x000ea20000000a00 */
[----:B-1----:R-:W-:-:S07]  /*09f0*/  IADD3 R13, PT, PT, R0, R7, RZ ;  /* 0x00000007000d7210 */ /* 0x002fce0007ffe0ff */
[----:B------:R-:W1:Y:S01]  /*0a00*/  LDC.64 R8, c[0x0][0x3a0] ;  /* 0x0000e800ff087b82 */ /* 0x000e620000000a00 */
[----:B--2---:R-:W-:-:S05]  /*0a10*/  IMAD.WIDE R10, R13, 0x8, R10 ;  /* 0x000000080d0a7825 */ /* 0x004fca00078e020a */
[----:B------:R-:W2:Y:S01]  /*0a20*/  LDG.E.64 R12, desc[UR8][R10.64] ;  /* 0x000000080a0c7981 */ /* 0x000ea2000c1e1b00 */
[----:B-1----:R-:W-:-:S05]  /*0a30*/  IMAD.WIDE.U32 R8, R7, 0x8, R8 ;  /* 0x0000000807087825 */ /* 0x002fca00078e0008 */
[----:B------:R-:W2:Y:S02]  /*0a40*/  LDG.E.64 R14, desc[UR8][R8.64] ;  /* 0x00000008080e7981 */ /* 0x000ea4000c1e1b00 */
[----:B--2---:R-:W-:-:S07]  /*0a50*/  DFMA R12, R12, R14, R2 ;  /* 0x0000000e0c0c722b */ /* 0x004fce0000000002 */
[----:B------:R2:W-:Y:S04]  /*0a60*/  STG.E.64 desc[UR8][R4.64], R12 ;  /* 0x0000000c04007986 */ /* 0x0005e8000c101b08 */
[----:B0-----:R-:W3:Y:S04]  /*0a70*/  LDG.E.64 R2, desc[UR8][R10.64+0x8] ;  /* 0x000008080a027981 */ /* 0x001ee8000c1e1b00 */
[----:B------:R-:W3:Y:S02]  /*0a80*/  LDG.E.64 R14, desc[UR8][R8.64+0x8] ;  /* 0x00000808080e7981 */ /* 0x000ee4000c1e1b00 */
[----:B---3--:R-:W-:-:S07]  /*0a90*/  DFMA R14, R2, R14, R12 ;  /* 0x0000000e020e722b */ /* 0x008fce000000000c */
[----:B------:R2:W-:Y:S04]  /*0aa0*/  STG.E.64 desc[UR8][R4.64], R14 ;  /* 0x0000000e04007986 */ /* 0x0005e8000c101b08 */
[----:B------:R-:W3:Y:S04]  /*0ab0*/  LDG.E.64 R2, desc[UR8][R10.64+0x10] ;  /* 0x000010080a027981 */ /* 0x000ee8000c1e1b00 */
[----:B------:R-:W3:Y:S02]  /*0ac0*/  LDG.E.64 R16, desc[UR8][R8.64+0x10] ;  /* 0x0000100808107981 */ /* 0x000ee4000c1e1b00 */
[----:B---3--:R-:W-:-:S07]  /*0ad0*/  DFMA R16, R2, R16, R14 ;  /* 0x000000100210722b */ /* 0x008fce000000000e */
[----:B------:R2:W-:Y:S04]  /*0ae0*/  STG.E.64 desc[UR8][R4.64], R16 ;  /* 0x0000001004007986 */ /* 0x0005e8000c101b08 */
[----:B------:R-:W3:Y:S04]  /*0af0*/  LDG.E.64 R2, desc[UR8][R10.64+0x18] ;  /* 0x000018080a027981 */ /* 0x000ee8000c1e1b00 */
[----:B------:R-:W3:Y:S01]  /*0b00*/  LDG.E.64 R18, desc[UR8][R8.64+0x18] ;  /* 0x0000180808127981 */ /* 0x000ee2000c1e1b00 */
[----:B------:R-:W-:Y:S01]  /*0b10*/  VIADD R7, R7, 0x4 ;  /* 0x0000000407077836 */ /* 0x000fe20000000000 */
[----:B---3--:R-:W-:-:S07]  /*0b20*/  DFMA R2, R2, R18, R16 ;  /* 0x000000120202722b */ /* 0x008fce0000000010 */
[----:B------:R2:W-:Y:S04]  /*0b30*/  STG.E.64 desc[UR8][R4.64], R2 ;  /* 0x0000000204007986 */ /* 0x0005e8000c101b08 */
.L_x_3:
[----:B------:R-:W-:Y:S05]  /*0b40*/  @!P1 EXIT ;  /* 0x000000000000994d */ /* 0x000fea0003800000 */
[----:B------:R-:W3:Y:S01]  /*0b50*/  LDC.64 R10, c[0x0][0x3a0] ;  /* 0x0000e800ff0a7b82 */ /* 0x000ee20000000a00 */
[----:B-12---:R-:W-:Y:S01]  /*0b60*/  IADD3 R13, PT, PT, R0, R7, RZ ;  /* 0x00000007000d7210 */ /* 0x006fe20007ffe0ff */
[----:B------:R-:W-:-:S06]  /*0b70*/  IMAD.MOV R0, RZ, RZ, -R6 ;  /* 0x000000ffff007224 */ /* 0x000fcc00078e0a06 */
[----:B------:R-:W1:Y:S01]  /*0b80*/  LDC.64 R8, c[0x0][0x398] ;  /* 0x0000e600ff087b82 */ /* 0x000e620000000a00 */
[----:B---3--:R-:W-:-:S04]  /*0b90*/  IMAD.WIDE.U32 R10, R7, 0x8, R10 ;  /* 0x00000008070a7825 */ /* 0x008fc800078e000a */
[----:B------:R-:W-:Y:S01]  /*0ba0*/  IMAD.MOV.U32 R12, RZ, RZ, R10 ;  /* 0x000000ffff0c7224 */ /* 0x000fe200078e000a */
[----:B------:R-:W-:-:S07]  /*0bb0*/  MOV R15, R11 ;  /* 0x0000000b000f7202 */ /* 0x000fce0000000f00 */
.L_x_4:
[----:B-1----:R-:W-:Y:S01]  /*0bc0*/  IMAD.WIDE R6, R13, 0x8, R8 ;  /* 0x000000080d067825 */ /* 0x002fe200078e0208 */
[----:B------:R-:W-:-:S03]  /*0bd0*/  MOV R10, R12 ;  /* 0x0000000c000a7202 */ /* 0x000fc60000000f00 */
[----:B------:R-:W-:Y:S02]  /*0be0*/  IMAD.MOV.U32 R11, RZ, RZ, R15 ;  /* 0x000000ffff0b7224 */ /* 0x000fe400078e000f */
[----:B------:R-:W0:Y:S04]  /*0bf0*/  LDG.E.64 R6, desc[UR8][R6.64] ;  /* 0x0000000806067981 */ /* 0x000e28000c1e1b00 */
[----:B------:R-:W0:Y:S01]  /*0c00*/  LDG.E.64 R10, desc[UR8][R10.64] ;  /* 0x000000080a0a7981 */ /* 0x000e22000c1e1b00 */
[----:B------:R-:W-:Y:S01]  /*0c10*/  IADD3 R0, PT, PT, R0, 0x1, RZ ;  /* 0x0000000100007810 */ /* 0x000fe20007ffe0ff */
[----:B------:R-:W-:Y:S01]  /*0c20*/  VIADD R13, R13, 0x1 ;  /* 0x000000010d0d7836 */ /* 0x000fe20000000000 */
[----:B------:R-:W-:Y:S02]  /*0c30*/  IADD3 R12, P1, PT, R12, 0x8, RZ ;  /* 0x000000080c0c7810 */ /* 0x000fe40007f3e0ff */
[----:B------:R-:W-:-:S02]  /*0c40*/  ISETP.NE.AND P0, PT, R0, RZ, PT ;  /* 0x000000ff0000720c */ /* 0x000fc40003f05270 */
[----:B------:R-:W-:Y:S01]  /*0c50*/  IADD3.X R15, PT, PT, RZ, R15, RZ, P1, !PT ;  /* 0x0000000fff0f7210 */ /* 0x000fe20000ffe4ff */
[----:B0-2---:R-:W-:-:S07]  /*0c60*/  DFMA R2, R6, R10, R2 ;  /* 0x0000000a0602722b */ /* 0x005fce0000000002 */
[----:B------:R2:W-:Y:S03]  /*0c70*/  STG.E.64 desc[UR8][R4.64], R2 ;  /* 0x0000000204007986 */ /* 0x0005e6000c101b08 */
[----:B------:R-:W-:Y:S05]  /*0c80*/  @P0 BRA `(.L_x_4) ;  /* 0xfffffffc00cc0947 */ /* 0x000fea000383ffff */
[----:B------:R-:W-:Y:S05]  /*0c90*/  EXIT ;  /* 0x000000000000794d */ /* 0x000fea0003800000 */
.L_x_5:
[----:B------:R-:W-:-:S00]  /*0ca0*/  BRA `(.L_x_5) ;  /* 0xfffffffc00fc7947 */ /* 0x000fc0000383ffff */
[----:B------:R-:W-:-:S00]  /*0cb0*/  NOP ;  /* 0x0000000000007918 */ /* 0x000fc00000000000 */
        /* <DEDUP_REMOVED lines=12> */
.L_x_16:


//--------------------- .text._Z7sigmoidiPd       --------------------------
	.section	.text._Z7sigmoidiPd,"ax",@progbits
	.align	128
        .global         _Z7sigmoidiPd
        .type           _Z7sigmoidiPd,@function
        .size           _Z7sigmoidiPd,(.L_x_15 - _Z7sigmoidiPd)
        .other          _Z7sigmoidiPd,@"STO_CUDA_ENTRY STV_DEFAULT"
_Z7sigmoidiPd:
.text._Z7sigmoidiPd:
        /* <DEDUP_REMOVED lines=9> */
[----:B------:R-:W1:Y:S01]  /*0090*/  LDCU.64 UR4, c[0x0][0x358] ;  /* 0x00006b00ff0477ac */ /* 0x000e620008000a00 */
[----:B0-----:R-:W-:-:S05]  /*00a0*/  IMAD.WIDE R2, R5, 0x8, R2 ;  /* 0x0000000805027825 */ /* 0x001fca00078e0202 */
[----:B-1----:R-:W2:Y:S01]  /*00b0*/  LDG.E.64 R4, desc[UR4][R2.64] ;  /* 0x0000000402047981 */ /* 0x002ea2000c1e1b00 */
[----:B------:R-:W-:Y:S01]  /*00c0*/  IMAD.MOV.U32 R6, RZ, RZ, 0x652b82fe ;  /* 0x652b82feff067424 */ /* 0x000fe200078e00ff */
[----:B------:R-:W-:Y:S01]  /*00d0*/  UMOV UR6, 0xfefa39ef ;  /* 0xfefa39ef00067882 */ /* 0x000fe20000000000 */
[----:B------:R-:W-:Y:S01]  /*00e0*/  IMAD.MOV.U32 R7, RZ, RZ, 0x3ff71547 ;  /* 0x3ff71547ff077424 */ /* 0x000fe200078e00ff */
[----:B------:R-:W-:Y:S01]  /*00f0*/  UMOV UR7, 0x3fe62e42 ;  /* 0x3fe62e4200077882 */ /* 0x000fe20000000000 */
[----:B------:R-:W-:Y:S04]  /*0100*/  BSSY.RECONVERGENT B0, `(.L_x_6) ;  /* 0x0000037000007945 */ /* 0x000fe80003800200 */
[----:B--2---:R-:W-:Y:S02]  /*0110*/  DFMA R6, R4, -R6, 6.75539944105574400000e+15 ;  /* 0x433800000406742b */ /* 0x004fe40000000806 */
[----:B------:R-:W-:-:S06]  /*0120*/  DADD R12, -RZ, -R4 ;  /* 0x00000000ff0c7229 */ /* 0x000fcc0000000904 */
[----:B------:R-:W-:-:S04]  /*0130*/  DADD R8, R6, -6.75539944105574400000e+15 ;  /* 0xc338000006087429 */ /* 0x000fc80000000000 */
[----:B------:R-:W-:-:S04]  /*0140*/  FSETP.GEU.AND P0, PT, |R13|, 4.1917929649353027344, PT ;  /* 0x4086232b0d00780b */ /* 0x000fc80003f0e200 */
[----:B------:R-:W-:Y:S01]  /*0150*/  DFMA R10, R8, -UR6, -R4 ;  /* 0x80000006080a7c2b */ /* 0x000fe20008000804 */
[----:B------:R-:W-:Y:S01]  /*0160*/  UMOV UR6, 0x3b39803f ;  /* 0x3b39803f00067882 */ /* 0x000fe20000000000 */
[----:B------:R-:W-:-:S06]  /*0170*/  UMOV UR7, 0x3c7abc9e ;  /* 0x3c7abc9e00077882 */ /* 0x000fcc0000000000 */
[----:B------:R-:W-:Y:S01]  /*0180*/  DFMA R8, R8, -UR6, R10 ;  /* 0x8000000608087c2b */ /* 0x000fe2000800000a */
[----:B------:R-:W-:Y:S01]  /*0190*/  UMOV UR6, 0x69ce2bdf ;  /* 0x69ce2bdf00067882 */ /* 0x000fe20000000000 */
[----:B------:R-:W-:Y:S01]  /*01a0*/  IMAD.MOV.U32 R10, RZ, RZ, -0x35dec16 ;  /* 0xfca213eaff0a7424 */ /* 0x000fe200078e00ff */
[----:B------:R-:W-:Y:S01]  /*01b0*/  UMOV UR7, 0x3e5ade15 ;  /* 0x3e5ade1500077882 */ /* 0x000fe20000000000 */
[----:B------:R-:W-:-:S06]  /*01c0*/  IMAD.MOV.U32 R11, RZ, RZ, 0x3e928af3 ;  /* 0x3e928af3ff0b7424 */ /* 0x000fcc00078e00ff */
[----:B------:R-:W-:Y:S01]  /*01d0*/  DFMA R10, R8, UR6, R10 ;  /* 0x00000006080a7c2b */ /* 0x000fe2000800000a */
[----:B------:R-:W-:Y:S01]  /*01e0*/  UMOV UR6, 0x62401315 ;  /* 0x6240131500067882 */ /* 0x000fe20000000000 */
[----:B------:R-:W-:-:S06]  /*01f0*/  UMOV UR7, 0x3ec71dee ;  /* 0x3ec71dee00077882 */ /* 0x000fcc0000000000 */
[----:B------:R-:W-:Y:S01]  /*0200*/  DFMA R10, R8, R10, UR6 ;  /* 0x00000006080a7e2b */ /* 0x000fe2000800000a */
        /* <DEDUP_REMOVED lines=20> */
[----:B------:R-:W-:-:S08]  /*0350*/  DFMA R10, R8, R10, UR6 ;  /* 0x00000006080a7e2b */ /* 0x000fd0000800000a */
[----:B------:R-:W-:-:S08]  /*0360*/  DFMA R10, R8, R10, 1 ;  /* 0x3ff00000080a742b */ /* 0x000fd0000000000a */
[----:B------:R-:W-:-:S10]  /*0370*/  DFMA R10, R8, R10, 1 ;  /* 0x3ff00000080a742b */ /* 0x000fd4000000000a */
[----:B------:R-:W-:Y:S01]  /*0380*/  LEA R9, R6, R11, 0x14 ;  /* 0x0000000b06097211 */ /* 0x000fe200078ea0ff */
[----:B------:R-:W-:Y:S01]  /*0390*/  IMAD.MOV.U32 R8, RZ, RZ, R10 ;  /* 0x000000ffff087224 */ /* 0x000fe200078e000a */
[----:B------:R-:W-:Y:S06]  /*03a0*/  @!P0 BRA `(.L_x_7) ;  /* 0x0000000000308947 */ /* 0x000fec0003800000 */
[----:B------:R-:W-:Y:S01]  /*03b0*/  FSETP.GEU.AND P1, PT, |R13|, 4.2275390625, PT ;  /* 0x408748000d00780b */ /* 0x000fe20003f2e200 */
[C---:B------:R-:W-:Y:S02]  /*03c0*/  DADD R8, -R4.reuse, +INF ;  /* 0x7ff0000004087429 */ /* 0x040fe40000000100 */
[----:B------:R-:W-:-:S08]  /*03d0*/  DSETP.GT.AND P0, PT, R4, RZ, PT ;  /* 0x000000ff0400722a */ /* 0x000fd00003f04000 */
[----:B------:R-:W-:Y:S02]  /*03e0*/  FSEL R8, R8, RZ, !P0 ;  /* 0x000000ff08087208 */ /* 0x000fe40004000000 */
[----:B------:R-:W-:Y:S02]  /*03f0*/  @!P1 LEA.HI R0, R6, R6, RZ, 0x1 ;  /* 0x0000000606009211 */ /* 0x000fe400078f08ff */
[----:B------:R-:W-:Y:S02]  /*0400*/  FSEL R9, R9, RZ, !P0 ;  /* 0x000000ff09097208 */ /* 0x000fe40004000000 */
[----:B------:R-:W-:-:S05]  /*0410*/  @!P1 SHF.R.S32.HI R5, RZ, 0x1, R0 ;  /* 0x00000001ff059819 */ /* 0x000fca0000011400 */
[----:B------:R-:W-:Y:S02]  /*0420*/  @!P1 IMAD.IADD R4, R6, 0x1, -R5 ;  /* 0x0000000106049824 */ /* 0x000fe400078e0a05 */
[----:B------:R-:W-:-:S03]  /*0430*/  @!P1 IMAD R11, R5, 0x100000, R11 ;  /* 0x00100000050b9824 */ /* 0x000fc600078e020b */
[----:B------:R-:W-:Y:S02]  /*0440*/  @!P1 LEA R5, R4, 0x3ff00000, 0x14 ;  /* 0x3ff0000004059811 */ /* 0x000fe400078ea0ff */
[----:B------:R-:W-:-:S06]  /*0450*/  @!P1 MOV R4, RZ ;  /* 0x000000ff00049202 */ /* 0x000fcc0000000f00 */
[----:B------:R-:W-:-:S11]  /*0460*/  @!P1 DMUL R8, R10, R4 ;  /* 0x000000040a089228 */ /* 0x000fd60000000000 */
.L_x_7:
[----:B------:R-:W-:Y:S05]  /*0470*/  BSYNC.RECONVERGENT B0 ;  /* 0x0000000000007941 */ /* 0x000fea0003800200 */
.L_x_6:
[----:B------:R-:W-:Y:S01]  /*0480*/  DADD R10, R8, 1 ;  /* 0x3ff00000080a7429 */ /* 0x000fe20000000000 */
[----:B------:R-:W-:Y:S05]  /*0490*/  BSSY.RECONVERGENT B0, `(.L_x_8) ;  /* 0x000000e000007945 */ /* 0x000fea0003800200 */
[----:B------:R-:W0:Y:S04]  /*04a0*/  MUFU.RCP64H R5, R11 ;  /* 0x0000000b00057308 */ /* 0x000e280000001800 */
[----:B------:R-:W-:-:S05]  /*04b0*/  VIADD R4, R11, 0x300402 ;  /* 0x003004020b047836 */ /* 0x000fca0000000000 */
[----:B------:R-:W-:Y:S01]  /*04c0*/  FSETP.GEU.AND P0, PT, |R4|, 5.8789094863358348022e-39, PT ;  /* 0x004004020400780b */ /* 0x000fe20003f0e200 */
[----:B0-----:R-:W-:-:S08]  /*04d0*/  DFMA R6, -R10, R4, 1 ;  /* 0x3ff000000a06742b */ /* 0x001fd00000000104 */
[----:B------:R-:W-:-:S08]  /*04e0*/  DFMA R6, R6, R6, R6 ;  /* 0x000000060606722b */ /* 0x000fd00000000006 */
[----:B------:R-:W-:-:S08]  /*04f0*/  DFMA R6, R4, R6, R4 ;  /* 0x000000060406722b */ /* 0x000fd00000000004 */
[----:B------:R-:W-:-:S08]  /*0500*/  DFMA R8, -R10, R6, 1 ;  /* 0x3ff000000a08742b */ /* 0x000fd00000000106 */
[----:B------:R-:W-:Y:S01]  /*0510*/  DFMA R6, R6, R8, R6 ;  /* 0x000000080606722b */ /* 0x000fe20000000006 */
[----:B------:R-:W-:Y:S10]  /*0520*/  @P0 BRA `(.L_x_9) ;  /* 0x0000000000100947 */ /* 0x000ff40003800000 */
[----:B------:R-:W-:-:S05]  /*0530*/  LOP3.LUT R0, R11, 0x7fffffff, RZ, 0xc0, !PT ;  /* 0x7fffffff0b007812 */ /* 0x000fca00078ec0ff */
[----:B------:R-:W-:Y:S01]  /*0540*/  VIADD R8, R0, 0xfff00000 ;  /* 0xfff0000000087836 */ /* 0x000fe20000000000 */
[----:B------:R-:W-:-:S07]  /*0550*/  MOV R0, 0x570 ;  /* 0x0000057000007802 */ /* 0x000fce0000000f00 */
[----:B------:R-:W-:Y:S05]  /*0560*/  CALL.REL.NOINC `($__internal_0_$__cuda_sm20_dblrcp_rn_slowpath_v3) ;  /* 0x00000000000c7944 */ /* 0x000fea0003c00000 */
.L_x_9:
[----:B------:R-:W-:Y:S05]  /*0570*/  BSYNC.RECONVERGENT B0 ;  /* 0x0000000000007941 */ /* 0x000fea0003800200 */
.L_x_8:
[----:B------:R-:W-:Y:S01]  /*0580*/  STG.E.64 desc[UR4][R2.64], R6 ;  /* 0x0000000602007986 */ /* 0x000fe2000c101b04 */
[----:B------:R-:W-:Y:S05]  /*0590*/  EXIT ;  /* 0x000000000000794d */ /* 0x000fea0003800000 */
        .weak           $__internal_0_$__cuda_sm20_dblrcp_rn_slowpath_v3
        .type           $__internal_0_$__cuda_sm20_dblrcp_rn_slowpath_v3,@function
        .size           $__internal_0_$__cuda_sm20_dblrcp_rn_slowpath_v3,(.L_x_15 - $__internal_0_$__cuda_sm20_dblrcp_rn_slowpath_v3)
$__internal_0_$__cuda_sm20_dblrcp_rn_slowpath_v3:
[----:B------:R-:W-:Y:S01]  /*05a0*/  IMAD.MOV.U32 R4, RZ, RZ, R10 ;  /* 0x000000ffff047224 */ /* 0x000fe200078e000a */
[----:B------:R-:W-:Y:S01]  /*05b0*/  MOV R5, R11 ;  /* 0x0000000b00057202 */ /* 0x000fe20000000f00 */
[----:B------:R-:W-:Y:S05]  /*05c0*/  BSSY.RECONVERGENT B1, `(.L_x_10) ;  /* 0x0000024000017945 */ /* 0x000fea0003800200 */
[----:B------:R-:W-:-:S14]  /*05d0*/  DSETP.GTU.AND P0, PT, |R4|, +INF , PT ;  /* 0x7ff000000400742a */ /* 0x000fdc0003f0c200 */
[----:B------:R-:W-:Y:S05]  /*05e0*/  @P0 BRA `(.L_x_11) ;  /* 0x00000000007c0947 */ /* 0x000fea0003800000 */
[----:B------:R-:W-:-:S05]  /*05f0*/  LOP3.LUT R10, R11, 0x7fffffff, RZ, 0xc0, !PT ;  /* 0x7fffffff0b0a7812 */ /* 0x000fca00078ec0ff */
[----:B------:R-:W-:-:S05]  /*0600*/  VIADD R6, R10, 0xffffffff ;  /* 0xffffffff0a067836 */ /* 0x000fca0000000000 */
[----:B------:R-:W-:-:S13]  /*0610*/  ISETP.GE.U32.AND P0, PT, R6, 0x7fefffff, PT ;  /* 0x7fefffff0600780c */ /* 0x000fda0003f06070 */
[----:B------:R-:W-:Y:S01]  /*0620*/  @P0 LOP3.LUT R7, R5, 0x7ff00000, RZ, 0x3c, !PT ;  /* 0x7ff0000005070812 */ /* 0x000fe200078e3cff */
[----:B------:R-:W-:Y:S01]  /*0630*/  @P0 IMAD.MOV.U32 R6, RZ, RZ, RZ ;  /* 0x000000ffff060224 */ /* 0x000fe200078e00ff */
[----:B------:R-:W-:Y:S06]  /*0640*/  @P0 BRA `(.L_x_12) ;  /* 0x00000000006c0947 */ /* 0x000fec0003800000 */
[----:B------:R-:W-:-:S13]  /*0650*/  ISETP.GE.U32.AND P0, PT, R10, 0x1000001, PT ;  /* 0x010000010a00780c */ /* 0x000fda0003f06070 */
[----:B------:R-:W-:Y:S05]  /*0660*/  @!P0 BRA `(.L_x_13) ;  /* 0x0000000000348947 */ /* 0x000fea0003800000 */
[----:B------:R-:W-:Y:S01]  /*0670*/  VIADD R7, R5, 0xc0200000 ;  /* 0xc020000005077836 */ /* 0x000fe20000000000 */
[----:B------:R-:W-:-:S03]  /*0680*/  MOV R6, R4 ;  /* 0x0000000400067202 */ /* 0x000fc60000000f00 */
[----:B------:R-:W0:Y:S03]  /*0690*/  MUFU.RCP64H R9, R7 ;  /* 0x0000000700097308 */ /* 0x000e260000001800 */
[----:B0-----:R-:W-:-:S08]  /*06a0*/  DFMA R10, -R6, R8, 1 ;  /* 0x3ff00000060a742b */ /* 0x001fd00000000108 */
[----:B------:R-:W-:-:S08]  /*06b0*/  DFMA R10, R10, R10, R10 ;  /* 0x0000000a0a0a722b */ /* 0x000fd0000000000a */
[----:B------:R-:W-:-:S08]  /*06c0*/  DFMA R10, R8, R10, R8 ;  /* 0x0000000a080a722b */ /* 0x000fd00000000008 */
[----:B------:R-:W-:-:S08]  /*06d0*/  DFMA R8, -R6, R10, 1 ;  /* 0x3ff000000608742b */ /* 0x000fd0000000010a */
[----:B------:R-:W-:-:S08]  /*06e0*/  DFMA R8, R10, R8, R10 ;  /* 0x000000080a08722b */ /* 0x000fd0000000000a */
[----:B------:R-:W-:-:S08]  /*06f0*/  DMUL R8, R8, 2.2250738585072013831e-308 ;  /* 0x0010000008087828 */ /* 0x000fd00000000000 */
[----:B------:R-:W-:-:S08]  /*0700*/  DFMA R4, -R4, R8, 1 ;  /* 0x3ff000000404742b */ /* 0x000fd00000000108 */
[----:B------:R-:W-:-:S08]  /*0710*/  DFMA R4, R4, R4, R4 ;  /* 0x000000040404722b */ /* 0x000fd00000000004 */
[----:B------:R-:W-:Y:S01]  /*0720*/  DFMA R6, R8, R4, R8 ;  /* 0x000000040806722b */ /* 0x000fe20000000008 */
[----:B------:R-:W-:Y:S10]  /*0730*/  BRA `(.L_x_12) ;  /* 0x0000000000307947 */ /* 0x000ff40003800000 */
.L_x_13:
[----:B------:R-:W-:Y:S01]  /*0740*/  DMUL R4, R4, 8.11296384146066816958e+31 ;  /* 0x4690000004047828 */ /* 0x000fe20000000000 */
[----:B------:R-:W-:-:S05]  /*0750*/  IMAD.MOV.U32 R6, RZ, RZ, R8 ;  /* 0x000000ffff067224 */ /* 0x000fca00078e0008 */
[----:B------:R-:W0:Y:S02]  /*0760*/  MUFU.RCP64H R7, R5 ;  /* 0x0000000500077308 */ /* 0x000e240000001800 */
[----:B0-----:R-:W-:-:S08]  /*0770*/  DFMA R8, -R4, R6, 1 ;  /* 0x3ff000000408742b */ /* 0x001fd00000000106 */
[----:B------:R-:W-:-:S08]  /*0780*/  DFMA R8, R8, R8, R8 ;  /* 0x000000080808722b */ /* 0x000fd00000000008 */
[----:B------:R-:W-:-:S08]  /*0790*/  DFMA R8, R6, R8, R6 ;  /* 0x000000080608722b */ /* 0x000fd00000000006 */
[----:B------:R-:W-:-:S08]  /*07a0*/  DFMA R6, -R4, R8, 1 ;  /* 0x3ff000000406742b */ /* 0x000fd00000000108 */
[----:B------:R-:W-:-:S08]  /*07b0*/  DFMA R6, R8, R6, R8 ;  /* 0x000000060806722b */ /* 0x000fd00000000008 */
[----:B------:R-:W-:Y:S01]  /*07c0*/  DMUL R6, R6, 8.11296384146066816958e+31 ;  /* 0x4690000006067828 */ /* 0x000fe20000000000 */
[----:B------:R-:W-:Y:S10]  /*07d0*/  BRA `(.L_x_12) ;  /* 0x0000000000087947 */ /* 0x000ff40003800000 */
.L_x_11:
[----:B------:R-:W-:Y:S01]  /*07e0*/  LOP3.LUT R7, R5, 0x80000, RZ, 0xfc, !PT ;  /* 0x0008000005077812 */ /* 0x000fe200078efcff */
[----:B------:R-:W-:-:S07]  /*07f0*/  IMAD.MOV.U32 R6, RZ, RZ, R4 ;  /* 0x000000ffff067224 */ /* 0x000fce00078e0004 */
.L_x_12:
[----:B------:R-:W-:Y:S05]  /*0800*/  BSYNC.RECONVERGENT B1 ;  /* 0x0000000000017941 */ /* 0x000fea0003800200 */
.L_x_10:
[----:B------:R-:W-:Y:S01]  /*0810*/  MOV R4, R0 ;  /* 0x0000000000047202 */ /* 0x000fe20000000f00 */
[----:B------:R-:W-:-:S04]  /*0820*/  IMAD.MOV.U32 R5, RZ, RZ, 0x0 ;  /* 0x00000000ff057424 */ /* 0x000fc800078e00ff */
[----:B------:R-:W-:Y:S05]  /*0830*/  RET.REL.NODEC R4 `(_Z7sigmoidiPd) ;  /* 0xfffffff404f07950 */ /* 0x000fea0003c3ffff */
.L_x_14:
        /* <DEDUP_REMOVED lines=12> */
.L_x_15:


//--------------------- .nv.shared.reserved.0     --------------------------
	.section	.nv.shared.reserved.0,"aw",@nobits
	.weak		__nv_reservedSMEM_offset_0_alias
	.size		__nv_reservedSMEM_offset_0_alias, 0, 64
	.other		__nv_reservedSMEM_offset_0_alias,@"STO_CUDA_RESERVED_SHARED STV_DEFAULT"
__nv_reservedSMEM_offset_0_alias:
	.zero		0
	.zero		64


//--------------------- .nv.constant0._Z21matrix_vector_productiiPdPKdS1_S1_ --------------------------
	.section	.nv.constant0._Z21matrix_vector_productiiPdPKdS1_S1_,"a",@progbits
	.sectionflags	@""
	.align	4
.nv.constant0._Z21matrix_vector_productiiPdPKdS1_S1_:
	.zero		936


//--------------------- .nv.constant0._Z7sigmoidiPd --------------------------
	.section	.nv.constant0._Z7sigmoidiPd,"a",@progbits
	.sectionflags	@""
	.align	4
.nv.constant0._Z7sigmoidiPd:
	.zero		912


//--------------------- SYMBOLS --------------------------

	.type		.nv.reservedSmem.offset0,@object
	.size		.nv.reservedSmem.offset0,0x4
